//
// Generated by NVIDIA NVVM Compiler
//
// Compiler Build ID: CL-36424714
// Cuda compilation tools, release 13.0, V13.0.88
// Based on NVVM 20.0.0
//

.version 9.0
.target sm_100
.address_size 64

	// .globl	_Z8colorInvPh

.visible .entry _Z8colorInvPh(
	.param .u64 .ptr .align 1 _Z8colorInvPh_param_0
)
{
	.reg .pred 	%p<2>;
	.reg .b16 	%rs<7>;
	.reg .b32 	%r<6>;
	.reg .b64 	%rd<5>;

	ld.param.u64 	%rd1, [_Z8colorInvPh_param_0];
	mov.u32 	%r2, %ctaid.x;
	mov.u32 	%r3, %ntid.x;
	mov.u32 	%r4, %tid.x;
	mad.lo.s32 	%r1, %r2, %r3, %r4;
	setp.gt.s32 	%p1, %r1, 4194303;
	@%p1 bra 	$L__BB0_2;
	cvta.to.global.u64 	%rd2, %rd1;
	shl.b32 	%r5, %r1, 2;
	cvt.s64.s32 	%rd3, %r5;
	add.s64 	%rd4, %rd2, %rd3;
	ld.global.u8 	%rs1, [%rd4];
	not.b16 	%rs2, %rs1;
	st.global.u8 	[%rd4], %rs2;
	ld.global.u8 	%rs3, [%rd4+1];
	not.b16 	%rs4, %rs3;
	st.global.u8 	[%rd4+1], %rs4;
	ld.global.u8 	%rs5, [%rd4+2];
	not.b16 	%rs6, %rs5;
	st.global.u8 	[%rd4+2], %rs6;
$L__BB0_2:
	ret;

}


// ===== COMPILED SASS (sm_100) =====

	.target	sm_100

	.elftype	@"ET_EXEC"


//--------------------- .note.nv.tkinfo           --------------------------
	.section	.note.nv.tkinfo,"",@"SHT_NOTE"
	.sectionflags	@"SHF_NOTE_NV_TKINFO"
	.tkinfo
        /*0018*/ 	.word	0x00000002
        /*0030*/ 	.string	""
        /*0030*/ 	.string	"ptxas"
        /*0030*/ 	.string	"Cuda compilation tools, release 13.0, V13.0.88"
        /*0030*/ 	.string	"Build cuda_13.0.r13.0/compiler.36424714_0"
        /*0030*/ 	.string	"-arch sm_100 -m 64 "



//--------------------- .note.nv.cuinfo           --------------------------
	.section	.note.nv.cuinfo,"",@"SHT_NOTE"
	.sectionflags	@"SHF_NOTE_NV_CUINFO"
        /*0018*/ 	.short	0x0002
        /*001a*/ 	.short	0x0064
        /*001c*/ 	.short	0x0082
	.zero		2


//--------------------- .nv.info                  --------------------------
	.section	.nv.info,"",@"SHT_CUDA_INFO"
	.align	4


	//----- nvinfo : EIATTR_REGCOUNT
	.align		4
        /*0000*/ 	.byte	0x04, 0x2f
        /*0002*/ 	.short	(.L_1 - .L_0)
	.align		4
.L_0:
        /*0004*/ 	.word	index@(_Z8colorInvPh)
        /*0008*/ 	.word	0x0000000c


	//----- nvinfo : EIATTR_FRAME_SIZE
	.align		4
.L_1:
        /*000c*/ 	.byte	0x04, 0x11
        /*000e*/ 	.short	(.L_3 - .L_2)
	.align		4
.L_2:
        /*0010*/ 	.word	index@(_Z8colorInvPh)
        /*0014*/ 	.word	0x00000000


	//----- nvinfo : EIATTR_MIN_STACK_SIZE
	.align		4
.L_3:
        /*0018*/ 	.byte	0x04, 0x12
        /*001a*/ 	.short	(.L_5 - .L_4)
	.align		4
.L_4:
        /*001c*/ 	.word	index@(_Z8colorInvPh)
        /*0020*/ 	.word	0x00000000
.L_5:


//--------------------- .nv.compat                --------------------------
	.section	.nv.compat,"",@"SHT_CUDA_COMPAT_INFO"
	.align	4
        /*0000*/ 	.byte	0x02, 0x09, 0x00, 0x00, 0x02, 0x02, 0x01, 0x00, 0x02, 0x05, 0x05, 0x00, 0x03, 0x07, 0x01, 0x01
        /*0010*/ 	.byte	0x02, 0x03, 0x00, 0x00, 0x02, 0x06, 0x01, 0x00, 0x04, 0x0b, 0x08, 0x00, 0x09, 0x00, 0x00, 0x00
        /*0020*/ 	.byte	0x00, 0x00, 0x00, 0x00


//--------------------- .nv.info._Z8colorInvPh    --------------------------
	.section	.nv.info._Z8colorInvPh,"",@"SHT_CUDA_INFO"
	.sectionflags	@""
	.align	4


	//----- nvinfo : EIATTR_CUDA_API_VERSION
	.align		4
        /*0000*/ 	.byte	0x04, 0x37
        /*0002*/ 	.short	(.L_7 - .L_6)
.L_6:
        /*0004*/ 	.word	0x00000082


	//----- nvinfo : EIATTR_KPARAM_INFO
	.align		4
.L_7:
        /*0008*/ 	.byte	0x04, 0x17
        /*000a*/ 	.short	(.L_9 - .L_8)
.L_8:
        /*000c*/ 	.word	0x00000000
        /*0010*/ 	.short	0x0000
        /*0012*/ 	.short	0x0000
        /*0014*/ 	.byte	0x00, 0xf5, 0x21, 0x00


	//----- nvinfo : EIATTR_SPARSE_MMA_MASK
	.align		4
.L_9:
        /*0018*/ 	.byte	0x03, 0x50
        /*001a*/ 	.short	0x0000


	//----- nvinfo : EIATTR_MAXREG_COUNT
	.align		4
        /*001c*/ 	.byte	0x03, 0x1b
        /*001e*/ 	.short	0x00ff


	//----- nvinfo : EIATTR_MERCURY_ISA_VERSION
	.align		4
        /*0020*/ 	.byte	0x03, 0x5f
        /*0022*/ 	.short	0x0101


	//----- nvinfo : EIATTR_VRC_CTA_INIT_COUNT
	.align		4
        /*0024*/ 	.byte	0x02, 0x4a
	.zero		1
	.zero		1


	//----- nvinfo : EIATTR_EXIT_INSTR_OFFSETS
	.align		4
        /*0028*/ 	.byte	0x04, 0x1c
        /*002a*/ 	.short	(.L_11 - .L_10)


	//   ....[0]....
.L_10:
        /*002c*/ 	.word	0x00000060


	//   ....[1]....
        /*0030*/ 	.word	0x00000150


	//----- nvinfo : EIATTR_CBANK_PARAM_SIZE
	.align		4
.L_11:
        /*0034*/ 	.byte	0x03, 0x19
        /*0036*/ 	.short	0x0008


	//----- nvinfo : EIATTR_PARAM_CBANK
	.align		4
        /*0038*/ 	.byte	0x04, 0x0a
        /*003a*/ 	.short	(.L_13 - .L_12)
	.align		4
.L_12:
        /*003c*/ 	.word	index@(.nv.constant0._Z8colorInvPh)
        /*0040*/ 	.short	0x0380
        /*0042*/ 	.short	0x0008


	//----- nvinfo : EIATTR_SW_WAR
	.align		4
.L_13:
        /*0044*/ 	.byte	0x04, 0x36
        /*0046*/ 	.short	(.L_15 - .L_14)
.L_14:
        /*0048*/ 	.word	0x00000008
.L_15:


//--------------------- .nv.callgraph             --------------------------
	.section	.nv.callgraph,"",@"SHT_CUDA_CALLGRAPH"
	.align	4
	.sectionentsize	8
	.align		4
        /*0000*/ 	.word	0x00000000
	.align		4
        /*0004*/ 	.word	0xffffffff
	.align		4
        /*0008*/ 	.word	0x00000000
	.align		4
        /*000c*/ 	.word	0xfffffffe
	.align		4
        /*0010*/ 	.word	0x00000000
	.align		4
        /*0014*/ 	.word	0xfffffffd
	.align		4
        /*0018*/ 	.word	0x00000000
	.align		4
        /*001c*/ 	.word	0xfffffffc


//--------------------- .text._Z8colorInvPh       --------------------------
	.section	.text._Z8colorInvPh,"ax",@progbits
	.align	128
        .global         _Z8colorInvPh
        .type           _Z8colorInvPh,@function
        .size           _Z8colorInvPh,(.L_x_1 - _Z8colorInvPh)
        .other          _Z8colorInvPh,@"STO_CUDA_ENTRY STV_DEFAULT"
_Z8colorInvPh:
.text._Z8colorInvPh:
[----:B------:R-:W-:Y:S01]  /*0000*/  LDC R1, c[0x0][0x37c] ;  /* 0x0000df00ff017b82 */ /* 0x000fe20000000800 */
[----:B------:R-:W0:Y:S07]  /*0010*/  S2R R3, SR_TID.X ;  /* 0x0000000000037919 */ /* 0x000e2e0000002100 */
[----:B------:R-:W0:Y:S08]  /*0020*/  S2UR UR4, SR_CTAID.X ;  /* 0x00000000000479c3 */ /* 0x000e300000002500 */
[----:B------:R-:W0:Y:S02]  /*0030*/  LDC R0, c[0x0][0x360] ;  /* 0x0000d800ff007b82 */ /* 0x000e240000000800 */
[----:B0-----:R-:W-:-:S05]  /*0040*/  IMAD R0, R0, UR4, R3 ;  /* 0x0000000400007c24 */ /* 0x001fca000f8e0203 */
[----:B------:R-:W-:-:S13]  /*0050*/  ISETP.GT.AND P0, PT, R0, 0x3fffff, PT ;  /* 0x003fffff0000780c */ /* 0x000fda0003f04270 */
[----:B------:R-:W-:Y:S05]  /*0060*/  @P0 EXIT ;  /* 0x000000000000094d */ /* 0x000fea0003800000 */
[----:B------:R-:W0:Y:S01]  /*0070*/  LDCU.64 UR6, c[0x0][0x380] ;  /* 0x00007000ff0677ac */ /* 0x000e220008000a00 */
[----:B------:R-:W-:Y:S01]  /*0080*/  IMAD.SHL.U32 R0, R0, 0x4, RZ ;  /* 0x0000000400007824 */ /* 0x000fe200078e00ff */
[----:B------:R-:W1:Y:S04]  /*0090*/  LDCU.64 UR4, c[0x0][0x358] ;  /* 0x00006b00ff0477ac */ /* 0x000e680008000a00 */
[----:B0-----:R-:W-:-:S04]  /*00a0*/  IADD3 R2, P0, PT, R0, UR6, RZ ;  /* 0x0000000600027c10 */ /* 0x001fc8000ff1e0ff */
[----:B------:R-:W-:-:S05]  /*00b0*/  LEA.HI.X.SX32 R3, R0, UR7, 0x1, P0 ;  /* 0x0000000700037c11 */ /* 0x000fca00080f0eff */
[----:B-1----:R-:W2:Y:S04]  /*00c0*/  LDG.E.U8 R0, desc[UR4][R2.64] ;  /* 0x0000000402007981 */ /* 0x002ea8000c1e1100 */
[----:B------:R-:W3:Y:S04]  /*00d0*/  LDG.E.U8 R4, desc[UR4][R2.64+0x1] ;  /* 0x0000010402047981 */ /* 0x000ee8000c1e1100 */
[----:B------:R-:W4:Y:S01]  /*00e0*/  LDG.E.U8 R6, desc[UR4][R2.64+0x2] ;  /* 0x0000020402067981 */ /* 0x000f22000c1e1100 */
[----:B--2---:R-:W-:Y:S02]  /*00f0*/  LOP3.LUT R5, RZ, R0, RZ, 0x33, !PT ;  /* 0x00000000ff057212 */ /* 0x004fe400078e33ff */
[----:B---3--:R-:W-:-:S03]  /*0100*/  LOP3.LUT R7, RZ, R4, RZ, 0x33, !PT ;  /* 0x00000004ff077212 */ /* 0x008fc600078e33ff */
[----:B------:R-:W-:Y:S01]  /*0110*/  STG.E.U8 desc[UR4][R2.64], R5 ;  /* 0x0000000502007986 */ /* 0x000fe2000c101104 */
[----:B----4-:R-:W-:-:S03]  /*0120*/  LOP3.LUT R9, RZ, R6, RZ, 0x33, !PT ;  /* 0x00000006ff097212 */ /* 0x010fc600078e33ff */
[----:B------:R-:W-:Y:S04]  /*0130*/  STG.E.U8 desc[UR4][R2.64+0x1], R7 ;  /* 0x0000010702007986 */ /* 0x000fe8000c101104 */
[----:B------:R-:W-:Y:S01]  /*0140*/  STG.E.U8 desc[UR4][R2.64+0x2], R9 ;  /* 0x0000020902007986 */ /* 0x000fe2000c101104 */
[----:B------:R-:W-:Y:S05]  /*0150*/  EXIT ;  /* 0x000000000000794d */ /* 0x000fea0003800000 */
.L_x_0:
[----:B------:R-:W-:-:S00]  /*0160*/  BRA `(.L_x_0) ;  /* 0xfffffffc00fc7947 */ /* 0x000fc0000383ffff */
[----:B------:R-:W-:-:S00]  /*0170*/  NOP ;  /* 0x0000000000007918 */ /* 0x000fc00000000000 */
        /* <DEDUP_REMOVED lines=8> */
.L_x_1:


//--------------------- .nv.shared.reserved.0     --------------------------
	.section	.nv.shared.reserved.0,"aw",@nobits
	.weak		__nv_reservedSMEM_offset_0_alias
	.size		__nv_reservedSMEM_offset_0_alias, 0, 64
	.other		__nv_reservedSMEM_offset_0_alias,@"STO_CUDA_RESERVED_SHARED STV_DEFAULT"
__nv_reservedSMEM_offset_0_alias:
	.zero		0
	.zero		64


//--------------------- .nv.constant0._Z8colorInvPh --------------------------
	.section	.nv.constant0._Z8colorInvPh,"a",@progbits
	.sectionflags	@""
	.align	4
.nv.constant0._Z8colorInvPh:
	.zero		904


//--------------------- SYMBOLS --------------------------

	.type		.nv.reservedSmem.offset0,@object
	.size		.nv.reservedSmem.offset0,0x4
